	.headerflags	@"EF_CUDA_TEXMODE_UNIFIED EF_CUDA_64BIT_ADDRESS EF_CUDA_ACCELERATORS EF_CUDA_SM90 EF_CUDA_VIRTUAL_SM(EF_CUDA_SM90)"
	.elftype	@"ET_EXEC"


//--------------------- .nv.info                  --------------------------
	.section	.nv.info,"",@"SHT_CUDA_INFO"
	.align	4


	//----- nvinfo : EIATTR_REGCOUNT
	.align		4
        /*0000*/ 	.byte	0x04, 0x2f
        /*0002*/ 	.short	(.L_3 - .L_2)
	.align		4
.L_2:
        /*0004*/ 	.word	index@(triton_poi_fused__native_batch_norm_legit_no_training_add_leaky_relu_22)
        /*0008*/ 	.word	0x00000012


	//----- nvinfo : EIATTR_MIN_STACK_SIZE
	.align		4
.L_3:
        /*000c*/ 	.byte	0x04, 0x12
        /*000e*/ 	.short	(.L_5 - .L_4)
	.align		4
.L_4:
        /*0010*/ 	.word	index@(triton_poi_fused__native_batch_norm_legit_no_training_add_leaky_relu_22)
        /*0014*/ 	.word	0x00000000


	//----- nvinfo : EIATTR_FRAME_SIZE
	.align		4
.L_5:
        /*0018*/ 	.byte	0x04, 0x11
        /*001a*/ 	.short	(.L_7 - .L_6)
	.align		4
.L_6:
        /*001c*/ 	.word	index@(triton_poi_fused__native_batch_norm_legit_no_training_add_leaky_relu_22)
        /*0020*/ 	.word	0x00000000


	//----- nvinfo : EIATTR_MIN_STACK_SIZE
	.align		4
.L_7:
        /*0024*/ 	.byte	0x04, 0x12
        /*0026*/ 	.short	(.L_9 - .L_8)
	.align		4
.L_8:
        /*0028*/ 	.word	index@(triton_poi_fused__native_batch_norm_legit_no_training_add_leaky_relu_22)
        /*002c*/ 	.word	0x00000000
.L_9:


//--------------------- .nv.info.triton_poi_fused__native_batch_norm_legit_no_training_add_leaky_relu_22 --------------------------
	.section	.nv.info.triton_poi_fused__native_batch_norm_legit_no_training_add_leaky_relu_22,"",@"SHT_CUDA_INFO"
	.sectionflags	@""
	.align	4


	//----- nvinfo : EIATTR_CUDA_API_VERSION
	.align		4
        /*0000*/ 	.byte	0x04, 0x37
        /*0002*/ 	.short	(.L_11 - .L_10)
.L_10:
        /*0004*/ 	.word	0x0000007c


	//----- nvinfo : EIATTR_KPARAM_INFO
	.align		4
.L_11:
        /*0008*/ 	.byte	0x04, 0x17
        /*000a*/ 	.short	(.L_13 - .L_12)
.L_12:
        /*000c*/ 	.word	0x00000000
        /*0010*/ 	.short	0x0007
        /*0012*/ 	.short	0x0038
        /*0014*/ 	.byte	0x00, 0xf0, 0x11, 0x00


	//----- nvinfo : EIATTR_KPARAM_INFO
	.align		4
.L_13:
        /*0018*/ 	.byte	0x04, 0x17
        /*001a*/ 	.short	(.L_15 - .L_14)
.L_14:
        /*001c*/ 	.word	0x00000000
        /*0020*/ 	.short	0x0006
        /*0022*/ 	.short	0x0030
        /*0024*/ 	.byte	0x00, 0xf4, 0x21, 0x00


	//----- nvinfo : EIATTR_KPARAM_INFO
	.align		4
.L_15:
        /*0028*/ 	.byte	0x04, 0x17
        /*002a*/ 	.short	(.L_17 - .L_16)
.L_16:
        /*002c*/ 	.word	0x00000000
        /*0030*/ 	.short	0x0005
        /*0032*/ 	.short	0x0028
        /*0034*/ 	.byte	0x00, 0xf4, 0x21, 0x00


	//----- nvinfo : EIATTR_KPARAM_INFO
	.align		4
.L_17:
        /*0038*/ 	.byte	0x04, 0x17
        /*003a*/ 	.short	(.L_19 - .L_18)
.L_18:
        /*003c*/ 	.word	0x00000000
        /*0040*/ 	.short	0x0004
        /*0042*/ 	.short	0x0020
        /*0044*/ 	.byte	0x00, 0xf4, 0x21, 0x00


	//----- nvinfo : EIATTR_KPARAM_INFO
	.align		4
.L_19:
        /*0048*/ 	.byte	0x04, 0x17
        /*004a*/ 	.short	(.L_21 - .L_20)
.L_20:
        /*004c*/ 	.word	0x00000000
        /*0050*/ 	.short	0x0003
        /*0052*/ 	.short	0x0018
        /*0054*/ 	.byte	0x00, 0xf4, 0x21, 0x00


	//----- nvinfo : EIATTR_KPARAM_INFO
	.align		4
.L_21:
        /*0058*/ 	.byte	0x04, 0x17
        /*005a*/ 	.short	(.L_23 - .L_22)
.L_22:
        /*005c*/ 	.word	0x00000000
        /*0060*/ 	.short	0x0002
        /*0062*/ 	.short	0x0010
        /*0064*/ 	.byte	0x00, 0xf4, 0x21, 0x00


	//----- nvinfo : EIATTR_KPARAM_INFO
	.align		4
.L_23:
        /*0068*/ 	.byte	0x04, 0x17
        /*006a*/ 	.short	(.L_25 - .L_24)
.L_24:
        /*006c*/ 	.word	0x00000000
        /*0070*/ 	.short	0x0001
        /*0072*/ 	.short	0x0008
        /*0074*/ 	.byte	0x00, 0xf4, 0x21, 0x00


	//----- nvinfo : EIATTR_KPARAM_INFO
	.align		4
.L_25:
        /*0078*/ 	.byte	0x04, 0x17
        /*007a*/ 	.short	(.L_27 - .L_26)
.L_26:
        /*007c*/ 	.word	0x00000000
        /*0080*/ 	.short	0x0000
        /*0082*/ 	.short	0x0000
        /*0084*/ 	.byte	0x00, 0xf4, 0x21, 0x00


	//----- nvinfo : EIATTR_SPARSE_MMA_MASK
	.align		4
.L_27:
        /*0088*/ 	.byte	0x03, 0x50
        /*008a*/ 	.short	0x0000


	//----- nvinfo : EIATTR_MAXREG_COUNT
	.align		4
        /*008c*/ 	.byte	0x03, 0x1b
        /*008e*/ 	.short	0x00ff


	//----- nvinfo : EIATTR_EXIT_INSTR_OFFSETS
	.align		4
        /*0090*/ 	.byte	0x04, 0x1c
        /*0092*/ 	.short	(.L_29 - .L_28)


	//   ....[0]....
.L_28:
        /*0094*/ 	.word	0x00000420


	//----- nvinfo : EIATTR_REQNTID
	.align		4
.L_29:
        /*0098*/ 	.byte	0x04, 0x10
        /*009a*/ 	.short	(.L_31 - .L_30)
.L_30:
        /*009c*/ 	.word	0x00000080
        /*00a0*/ 	.word	0x00000001
        /*00a4*/ 	.word	0x00000001


	//----- nvinfo : EIATTR_CBANK_PARAM_SIZE
	.align		4
.L_31:
        /*00a8*/ 	.byte	0x03, 0x19
        /*00aa*/ 	.short	0x003c


	//----- nvinfo : EIATTR_PARAM_CBANK
	.align		4
        /*00ac*/ 	.byte	0x04, 0x0a
        /*00ae*/ 	.short	(.L_33 - .L_32)
	.align		4
.L_32:
        /*00b0*/ 	.word	index@(.nv.constant0.triton_poi_fused__native_batch_norm_legit_no_training_add_leaky_relu_22)
        /*00b4*/ 	.short	0x0210
        /*00b6*/ 	.short	0x003c


	//----- nvinfo : EIATTR_SW_WAR
	.align		4
.L_33:
        /*00b8*/ 	.byte	0x04, 0x36
        /*00ba*/ 	.short	(.L_35 - .L_34)
.L_34:
        /*00bc*/ 	.word	0x00000008
.L_35:


//--------------------- .nv.callgraph             --------------------------
	.section	.nv.callgraph,"",@"SHT_CUDA_CALLGRAPH"
	.align	4
	.sectionentsize	8
	.align		4
        /*0000*/ 	.word	0x00000000
	.align		4
        /*0004*/ 	.word	0xffffffff
	.align		4
        /*0008*/ 	.word	0x00000000
	.align		4
        /*000c*/ 	.word	0xfffffffe
	.align		4
        /*0010*/ 	.word	0x00000000
	.align		4
        /*0014*/ 	.word	0xfffffffd
	.align		4
        /*0018*/ 	.word	0x00000000
	.align		4
        /*001c*/ 	.word	0xfffffffc


//--------------------- .nv.constant4             --------------------------
	.section	.nv.constant4,"a",@progbits
	.align	8
	.align		8
.nv.constant4:
        /*0000*/ 	.dword	_$_str
	.align		8
        /*0008*/ 	.dword	_$_str_$_2


//--------------------- .text.triton_poi_fused__native_batch_norm_legit_no_training_add_leaky_relu_22 --------------------------
	.section	.text.triton_poi_fused__native_batch_norm_legit_no_training_add_leaky_relu_22,"ax",@progbits
	.align	128
        .global         triton_poi_fused__native_batch_norm_legit_no_training_add_leaky_relu_22
        .type           triton_poi_fused__native_batch_norm_legit_no_training_add_leaky_relu_22,@function
        .size           triton_poi_fused__native_batch_norm_legit_no_training_add_leaky_relu_22,(.L_x_1 - triton_poi_fused__native_batch_norm_legit_no_training_add_leaky_relu_22)
        .other          triton_poi_fused__native_batch_norm_legit_no_training_add_leaky_relu_22,@"STO_CUDA_ENTRY STV_DEFAULT"
triton_poi_fused__native_batch_norm_legit_no_training_add_leaky_relu_22:
.text.triton_poi_fused__native_batch_norm_legit_no_training_add_leaky_relu_22:
[----:B------:R-:W-:Y:S01]  /*0000*/  LDC R1, c[0x0][0x28] ;  /* 0x00000a00ff017b82 */ /* 0x000fe20000000800 */
[----:B------:R-:W1:Y:S07]  /*0010*/  S2R R0, SR_TID.X ;  /* 0x0000000000007919 */ /* 0x000e6e0000002100 */
[----:B------:R-:W2:Y:S01]  /*0020*/  LDC.64 R2, c[0x0][0x228] ;  /* 0x00008a00ff027b82 */ /* 0x000ea20000000a00 */
[----:B------:R-:W-:Y:S01]  /*0030*/  ULDC.64 UR4, c[0x0][0x208] ;  /* 0x0000820000047ab9 */ /* 0x000fe20000000a00 */
[----:B------:R-:W3:Y:S06]  /*0040*/  S2R R7, SR_CTAID.X ;  /* 0x0000000000077919 */ /* 0x000eec0000002500 */
[----:B------:R-:W4:Y:S08]  /*0050*/  LDC.64 R8, c[0x0][0x230] ;  /* 0x00008c00ff087b82 */ /* 0x000f300000000a00 */
[----:B------:R-:W5:Y:S08]  /*0060*/  LDC.64 R10, c[0x0][0x238] ;  /* 0x00008e00ff0a7b82 */ /* 0x000f700000000a00 */
[----:B------:R-:W4:Y:S01]  /*0070*/  LDC.64 R12, c[0x0][0x240] ;  /* 0x00009000ff0c7b82 */ /* 0x000f220000000a00 */
[----:B-1----:R-:W-:-:S02]  /*0080*/  SHF.L.U32 R0, R0, 0x1, RZ ;  /* 0x0000000100007819 */ /* 0x002fc400000006ff */
[----:B---3--:R-:W-:Y:S02]  /*0090*/  SHF.R.S32.HI R5, RZ, 0x17, R7 ;  /* 0x00000017ff057819 */ /* 0x008fe40000011407 */
[----:B------:R-:W-:Y:S02]  /*00a0*/  LOP3.LUT R0, R0, 0xfe, RZ, 0xc0, !PT ;  /* 0x000000fe00007812 */ /* 0x000fe400078ec0ff */
[----:B------:R-:W-:Y:S02]  /*00b0*/  SGXT R5, R5, 0x1 ;  /* 0x000000010505781a */ /* 0x000fe40000000200 */
[----:B------:R-:W-:Y:S02]  /*00c0*/  LEA R0, R7, R0, 0x8 ;  /* 0x0000000007007211 */ /* 0x000fe400078e40ff */
[----:B------:R-:W1:Y:S02]  /*00d0*/  LDC.64 R6, c[0x0][0x220] ;  /* 0x00008800ff067b82 */ /* 0x000e640000000a00 */
[----:B------:R-:W-:-:S04]  /*00e0*/  LEA.HI R5, R5, R0, RZ, 0xa ;  /* 0x0000000005057211 */ /* 0x000fc800078f50ff */
[----:B------:R-:W-:-:S04]  /*00f0*/  LOP3.LUT R5, R5, 0xfffffc00, RZ, 0xc0, !PT ;  /* 0xfffffc0005057812 */ /* 0x000fc800078ec0ff */
[----:B------:R-:W-:Y:S02]  /*0100*/  IADD3 R15, R0, -R5, RZ ;  /* 0x80000005000f7210 */ /* 0x000fe40007ffe0ff */
[----:B------:R-:W3:Y:S03]  /*0110*/  LDC.64 R4, c[0x0][0x218] ;  /* 0x00008600ff047b82 */ /* 0x000ee60000000a00 */
[----:B--2---:R-:W-:-:S06]  /*0120*/  IMAD.WIDE R2, R15, 0x4, R2 ;  /* 0x000000040f027825 */ /* 0x004fcc00078e0202 */
[----:B------:R-:W2:Y:S01]  /*0130*/  LDG.E.EL.64 R2, desc[UR4][R2.64] ;  /* 0x0000000402027981 */ /* 0x000ea2000c2e1b00 */
[----:B-1----:R-:W-:-:S06]  /*0140*/  IMAD.WIDE R6, R15, 0x4, R6 ;  /* 0x000000040f067825 */ /* 0x002fcc00078e0206 */
[----:B------:R-:W2:Y:S01]  /*0150*/  LDG.E.EL.64 R6, desc[UR4][R6.64] ;  /* 0x0000000406067981 */ /* 0x000ea2000c2e1b00 */
[----:B---3--:R-:W-:-:S06]  /*0160*/  IMAD.WIDE R4, R0, 0x4, R4 ;  /* 0x0000000400047825 */ /* 0x008fcc00078e0204 */
[----:B------:R-:W3:Y:S01]  /*0170*/  LDG.E.64 R4, desc[UR4][R4.64] ;  /* 0x0000000404047981 */ /* 0x000ee2000c1e1b00 */
[----:B----4-:R-:W-:-:S04]  /*0180*/  IMAD.WIDE R8, R15, 0x4, R8 ;  /* 0x000000040f087825 */ /* 0x010fc800078e0208 */
[----:B-----5:R-:W-:Y:S02]  /*0190*/  IMAD.WIDE R10, R15, 0x4, R10 ;  /* 0x000000040f0a7825 */ /* 0x020fe400078e020a */
[----:B------:R-:W4:Y:S04]  /*01a0*/  LDG.E.EL.64 R8, desc[UR4][R8.64] ;  /* 0x0000000408087981 */ /* 0x000f28000c2e1b00 */
[----:B------:R-:W4:Y:S01]  /*01b0*/  LDG.E.EL.64 R10, desc[UR4][R10.64] ;  /* 0x000000040a0a7981 */ /* 0x000f22000c2e1b00 */
[----:B0-----:R-:W-:-:S06]  /*01c0*/  IMAD.WIDE R12, R0, 0x4, R12 ;  /* 0x00000004000c7825 */ /* 0x001fcc00078e020c */
[----:B------:R-:W5:Y:S01]  /*01d0*/  LDG.E.64 R12, desc[UR4][R12.64] ;  /* 0x000000040c0c7981 */ /* 0x000f62000c1e1b00 */
[----:B--2---:R-:W-:Y:S01]  /*01e0*/  FADD R2, R2, 9.9999997473787516356e-06 ;  /* 0x3727c5ac02027421 */ /* 0x004fe20000000000 */
[----:B------:R-:W-:-:S03]  /*01f0*/  FADD R3, R3, 9.9999997473787516356e-06 ;  /* 0x3727c5ac03037421 */ /* 0x000fc60000000000 */
[----:B------:R-:W0:Y:S08]  /*0200*/  MUFU.SQRT R14, R2 ;  /* 0x00000002000e7308 */ /* 0x000e300000002000 */
[----:B------:R-:W1:Y:S01]  /*0210*/  MUFU.SQRT R15, R3 ;  /* 0x00000003000f7308 */ /* 0x000e620000002000 */
[C---:B0-----:R-:W-:Y:S02]  /*0220*/  FSETP.GT.AND P0, PT, R14.reuse, 8.50705917302346158658e+37, PT ;  /* 0x7e8000000e00780b */ /* 0x041fe40003f04000 */
[----:B------:R-:W-:-:S02]  /*0230*/  FSETP.GEU.AND P2, PT, R14, 1.175494350822287508e-38, PT ;  /* 0x008000000e00780b */ /* 0x000fc40003f4e000 */
[C---:B-1----:R-:W-:Y:S02]  /*0240*/  FSETP.GT.AND P1, PT, R15.reuse, 8.50705917302346158658e+37, PT ;  /* 0x7e8000000f00780b */ /* 0x042fe40003f24000 */
[----:B------:R-:W-:-:S07]  /*0250*/  FSETP.GEU.AND P3, PT, R15, 1.175494350822287508e-38, PT ;  /* 0x008000000f00780b */ /* 0x000fce0003f6e000 */
[----:B------:R-:W-:Y:S01]  /*0260*/  @P0 FMUL R14, R14, 0.25 ;  /* 0x3e8000000e0e0820 */ /* 0x000fe20000400000 */
[----:B------:R-:W-:-:S03]  /*0270*/  HFMA2.MMA R2, -RZ, RZ, 1.625, 0 ;  /* 0x3e800000ff027435 */ /* 0x000fc600000001ff */
[----:B------:R-:W-:Y:S01]  /*0280*/  @!P2 FMUL R14, R14, 16777216 ;  /* 0x4b8000000e0ea820 */ /* 0x000fe20000400000 */
[----:B------:R-:W-:-:S04]  /*0290*/  @P1 FMUL R15, R15, 0.25 ;  /* 0x3e8000000f0f1820 */ /* 0x000fc80000400000 */
[----:B------:R-:W-:Y:S01]  /*02a0*/  @!P3 FMUL R15, R15, 16777216 ;  /* 0x4b8000000f0fb820 */ /* 0x000fe20000400000 */
[----:B------:R-:W0:Y:S01]  /*02b0*/  MUFU.RCP R14, R14 ;  /* 0x0000000e000e7308 */ /* 0x000e220000001000 */
[----:B------:R-:W-:-:S07]  /*02c0*/  FSEL R3, R2, 1, P0 ;  /* 0x3f80000002037808 */ /* 0x000fce0000000000 */
[----:B------:R-:W1:Y:S01]  /*02d0*/  MUFU.RCP R15, R15 ;  /* 0x0000000f000f7308 */ /* 0x000e620000001000 */
[----:B------:R-:W-:Y:S01]  /*02e0*/  FSEL R2, R2, 1, P1 ;  /* 0x3f80000002027808 */ /* 0x000fe20000800000 */
[----:B------:R-:W-:Y:S01]  /*02f0*/  @!P2 FMUL R3, R3, 16777216 ;  /* 0x4b8000000303a820 */ /* 0x000fe20000400000 */
[----:B---3--:R-:W-:-:S03]  /*0300*/  FADD R4, R4, -R6 ;  /* 0x8000000604047221 */ /* 0x008fc60000000000 */
[----:B------:R-:W-:Y:S01]  /*0310*/  @!P3 FMUL R2, R2, 16777216 ;  /* 0x4b8000000202b820 */ /* 0x000fe20000400000 */
[----:B0-----:R-:W-:Y:S01]  /*0320*/  FMUL R3, R14, R3 ;  /* 0x000000030e037220 */ /* 0x001fe20000400000 */
[----:B------:R-:W-:-:S03]  /*0330*/  FADD R5, R5, -R7 ;  /* 0x8000000705057221 */ /* 0x000fc60000000000 */
[----:B------:R-:W-:Y:S01]  /*0340*/  FMUL R7, R4, R3 ;  /* 0x0000000304077220 */ /* 0x000fe20000400000 */
[----:B-1----:R-:W-:-:S04]  /*0350*/  FMUL R2, R15, R2 ;  /* 0x000000020f027220 */ /* 0x002fc80000400000 */
[----:B------:R-:W-:Y:S02]  /*0360*/  FMUL R4, R5, R2 ;  /* 0x0000000205047220 */ /* 0x000fe40000400000 */
[----:B------:R-:W0:Y:S01]  /*0370*/  LDC.64 R2, c[0x0][0x210] ;  /* 0x00008400ff027b82 */ /* 0x000e220000000a00 */
[----:B----4-:R-:W-:Y:S01]  /*0380*/  FFMA R7, R8, R7, R10 ;  /* 0x0000000708077223 */ /* 0x010fe2000000000a */
[----:B------:R-:W-:-:S04]  /*0390*/  FFMA R4, R9, R4, R11 ;  /* 0x0000000409047223 */ /* 0x000fc8000000000b */
[----:B------:R-:W-:Y:S02]  /*03a0*/  FSETP.GT.AND P0, PT, R7, RZ, PT ;  /* 0x000000ff0700720b */ /* 0x000fe40003f04000 */
[----:B------:R-:W-:-:S11]  /*03b0*/  FSETP.GT.AND P1, PT, R4, RZ, PT ;  /* 0x000000ff0400720b */ /* 0x000fd60003f24000 */
[----:B------:R-:W-:Y:S02]  /*03c0*/  @!P0 FMUL R7, R7, 0.10000000149011611938 ;  /* 0x3dcccccd07078820 */ /* 0x000fe40000400000 */
[----:B------:R-:W-:Y:S02]  /*03d0*/  @!P1 FMUL R4, R4, 0.10000000149011611938 ;  /* 0x3dcccccd04049820 */ /* 0x000fe40000400000 */
[----:B-----5:R-:W-:Y:S01]  /*03e0*/  FADD R12, R12, R7 ;  /* 0x000000070c0c7221 */ /* 0x020fe20000000000 */
[----:B0-----:R-:W-:-:S04]  /*03f0*/  IMAD.WIDE R2, R0, 0x4, R2 ;  /* 0x0000000400027825 */ /* 0x001fc800078e0202 */
[----:B------:R-:W-:-:S05]  /*0400*/  FADD R13, R13, R4 ;  /* 0x000000040d0d7221 */ /* 0x000fca0000000000 */
[----:B------:R-:W-:Y:S01]  /*0410*/  STG.E.64 desc[UR4][R2.64], R12 ;  /* 0x0000000c02007986 */ /* 0x000fe2000c101b04 */
[----:B------:R-:W-:Y:S05]  /*0420*/  EXIT ;  /* 0x000000000000794d */ /* 0x000fea0003800000 */
.L_x_0:
[----:B------:R-:W-:-:S00]  /*0430*/  BRA `(.L_x_0) ;  /* 0xfffffffc00fc7947 */ /* 0x000fc0000383ffff */
[----:B------:R-:W-:-:S00]  /*0440*/  NOP ;  /* 0x0000000000007918 */ /* 0x000fc00000000000 */
        /* <DEDUP_REMOVED lines=11> */
.L_x_1:


//--------------------- .nv.global.init           --------------------------
	.section	.nv.global.init,"aw",@progbits
.nv.global.init:
	.type		_$_str,@object
	.size		_$_str,(_$_str_$_2 - _$_str)
_$_str:
        /*0000*/ 	.byte	0x5f, 0x5f, 0x43, 0x55, 0x44, 0x41, 0x5f, 0x46, 0x54, 0x5a, 0x00
	.type		_$_str_$_2,@object
	.size		_$_str_$_2,(.L_1 - _$_str_$_2)
_$_str_$_2:
        /*000b*/ 	.byte	0x5f, 0x5f, 0x43, 0x55, 0x44, 0x41, 0x5f, 0x50, 0x52, 0x45, 0x43, 0x5f, 0x53, 0x51, 0x52, 0x54
        /*001b*/ 	.byte	0x00
.L_1:


//--------------------- .nv.constant0.triton_poi_fused__native_batch_norm_legit_no_training_add_leaky_relu_22 --------------------------
	.section	.nv.constant0.triton_poi_fused__native_batch_norm_legit_no_training_add_leaky_relu_22,"a",@progbits
	.sectionflags	@""
	.align	4
.nv.constant0.triton_poi_fused__native_batch_norm_legit_no_training_add_leaky_relu_22:
	.zero		588
